//
// Generated by NVIDIA NVVM Compiler
//
// Compiler Build ID: CL-36424714
// Cuda compilation tools, release 13.0, V13.0.88
// Based on NVVM 20.0.0
//

.version 9.0
.target sm_100
.address_size 64

	// .globl	_Z14hello_from_gpuv
.extern .func  (.param .b32 func_retval0) vprintf
(
	.param .b64 vprintf_param_0,
	.param .b64 vprintf_param_1
)
;
.global .align 1 .b8 $str[44] = {72, 101, 108, 108, 111, 32, 87, 111, 114, 108, 100, 32, 102, 114, 111, 109, 32, 98, 108, 111, 99, 107, 45, 37, 100, 44, 32, 116, 104, 114, 101, 97, 100, 45, 40, 37, 100, 44, 32, 37, 100, 41, 10};

.visible .entry _Z14hello_from_gpuv()
{
	.local .align 8 .b8 	__local_depot0[16];
	.reg .b64 	%SP;
	.reg .b64 	%SPL;
	.reg .b32 	%r<6>;
	.reg .b64 	%rd<5>;

	mov.u64 	%SPL, __local_depot0;
	cvta.local.u64 	%SP, %SPL;
	add.u64 	%rd1, %SP, 0;
	add.u64 	%rd2, %SPL, 0;
	mov.u32 	%r1, %ctaid.x;
	mov.u32 	%r2, %tid.x;
	mov.u32 	%r3, %tid.y;
	st.local.v2.u32 	[%rd2], {%r1, %r2};
	st.local.u32 	[%rd2+8], %r3;
	mov.u64 	%rd3, $str;
	cvta.global.u64 	%rd4, %rd3;
	{ // callseq 0, 0
	.param .b64 param0;
	st.param.b64 	[param0], %rd4;
	.param .b64 param1;
	st.param.b64 	[param1], %rd1;
	.param .b32 retval0;
	call.uni (retval0), 
	vprintf, 
	(
	param0, 
	param1
	);
	ld.param.b32 	%r4, [retval0];
	} // callseq 0
	ret;

}


// ===== COMPILED SASS (sm_100) =====

	.target	sm_100

	.elftype	@"ET_EXEC"


//--------------------- .note.nv.tkinfo           --------------------------
	.section	.note.nv.tkinfo,"",@"SHT_NOTE"
	.sectionflags	@"SHF_NOTE_NV_TKINFO"
	.tkinfo
        /*0018*/ 	.word	0x00000002
        /*0030*/ 	.string	""
        /*0030*/ 	.string	"ptxas"
        /*0030*/ 	.string	"Cuda compilation tools, release 13.0, V13.0.88"
        /*0030*/ 	.string	"Build cuda_13.0.r13.0/compiler.36424714_0"
        /*0030*/ 	.string	"-arch sm_100 -m 64 "



//--------------------- .note.nv.cuinfo           --------------------------
	.section	.note.nv.cuinfo,"",@"SHT_NOTE"
	.sectionflags	@"SHF_NOTE_NV_CUINFO"
        /*0018*/ 	.short	0x0002
        /*001a*/ 	.short	0x0064
        /*001c*/ 	.short	0x0082
	.zero		2


//--------------------- .nv.info                  --------------------------
	.section	.nv.info,"",@"SHT_CUDA_INFO"
	.align	4


	//----- nvinfo : EIATTR_REGCOUNT
	.align		4
        /*0000*/ 	.byte	0x04, 0x2f
        /*0002*/ 	.short	(.L_2 - .L_1)
	.align		4
.L_1:
        /*0004*/ 	.word	index@(_Z14hello_from_gpuv)
        /*0008*/ 	.word	0x00000018


	//----- nvinfo : EIATTR_FRAME_SIZE
	.align		4
.L_2:
        /*000c*/ 	.byte	0x04, 0x11
        /*000e*/ 	.short	(.L_4 - .L_3)
	.align		4
.L_3:
        /*0010*/ 	.word	index@(_Z14hello_from_gpuv)
        /*0014*/ 	.word	0x00000010


	//----- nvinfo : EIATTR_MIN_STACK_SIZE
	.align		4
.L_4:
        /*0018*/ 	.byte	0x04, 0x12
        /*001a*/ 	.short	(.L_6 - .L_5)
	.align		4
.L_5:
        /*001c*/ 	.word	index@(_Z14hello_from_gpuv)
        /*0020*/ 	.word	0x00000010
.L_6:


//--------------------- .nv.compat                --------------------------
	.section	.nv.compat,"",@"SHT_CUDA_COMPAT_INFO"
	.align	4
        /*0000*/ 	.byte	0x02, 0x09, 0x00, 0x00, 0x02, 0x02, 0x01, 0x00, 0x02, 0x05, 0x05, 0x00, 0x03, 0x07, 0x01, 0x01
        /*0010*/ 	.byte	0x02, 0x03, 0x00, 0x00, 0x02, 0x06, 0x01, 0x00, 0x04, 0x0b, 0x08, 0x00, 0x09, 0x00, 0x00, 0x00
        /*0020*/ 	.byte	0x00, 0x00, 0x00, 0x00


//--------------------- .nv.info._Z14hello_from_gpuv --------------------------
	.section	.nv.info._Z14hello_from_gpuv,"",@"SHT_CUDA_INFO"
	.sectionflags	@""
	.align	4


	//----- nvinfo : EIATTR_CUDA_API_VERSION
	.align		4
        /*0000*/ 	.byte	0x04, 0x37
        /*0002*/ 	.short	(.L_8 - .L_7)
.L_7:
        /*0004*/ 	.word	0x00000082


	//----- nvinfo : EIATTR_SPARSE_MMA_MASK
	.align		4
.L_8:
        /*0008*/ 	.byte	0x03, 0x50
        /*000a*/ 	.short	0x0000


	//----- nvinfo : EIATTR_MAXREG_COUNT
	.align		4
        /*000c*/ 	.byte	0x03, 0x1b
        /*000e*/ 	.short	0x00ff


	//----- nvinfo : EIATTR_EXTERNS
	.align		4
        /*0010*/ 	.byte	0x04, 0x0f
        /*0012*/ 	.short	(.L_10 - .L_9)


	//   ....[0]....
	.align		4
.L_9:
        /*0014*/ 	.word	index@(vprintf)


	//----- nvinfo : EIATTR_MERCURY_ISA_VERSION
	.align		4
.L_10:
        /*0018*/ 	.byte	0x03, 0x5f
        /*001a*/ 	.short	0x0101


	//----- nvinfo : EIATTR_VRC_CTA_INIT_COUNT
	.align		4
        /*001c*/ 	.byte	0x02, 0x4a
	.zero		1
	.zero		1


	//----- nvinfo : EIATTR_SYSCALL_OFFSETS
	.align		4
        /*0020*/ 	.byte	0x04, 0x46
        /*0022*/ 	.short	(.L_12 - .L_11)


	//   ....[0]....
.L_11:
        /*0024*/ 	.word	0x00000110


	//----- nvinfo : EIATTR_EXIT_INSTR_OFFSETS
	.align		4
.L_12:
        /*0028*/ 	.byte	0x04, 0x1c
        /*002a*/ 	.short	(.L_14 - .L_13)


	//   ....[0]....
.L_13:
        /*002c*/ 	.word	0x00000120


	//----- nvinfo : EIATTR_SW_WAR
	.align		4
.L_14:
        /*0030*/ 	.byte	0x04, 0x36
        /*0032*/ 	.short	(.L_16 - .L_15)
.L_15:
        /*0034*/ 	.word	0x00000008
.L_16:


//--------------------- .nv.callgraph             --------------------------
	.section	.nv.callgraph,"",@"SHT_CUDA_CALLGRAPH"
	.align	4
	.sectionentsize	8
	.align		4
        /*0000*/ 	.word	0x00000000
	.align		4
        /*0004*/ 	.word	0xffffffff
	.align		4
        /*0008*/ 	.word	index@(_Z14hello_from_gpuv)
	.align		4
        /*000c*/ 	.word	index@(vprintf)
	.align		4
        /*0010*/ 	.word	0x00000000
	.align		4
        /*0014*/ 	.word	0xfffffffe
	.align		4
        /*0018*/ 	.word	0x00000000
	.align		4
        /*001c*/ 	.word	0xfffffffd
	.align		4
        /*0020*/ 	.word	0x00000000
	.align		4
        /*0024*/ 	.word	0xfffffffc


//--------------------- .nv.constant4             --------------------------
	.section	.nv.constant4,"a",@progbits
	.align	8
	.align		8
.nv.constant4:
        /*0000*/ 	.dword	vprintf
	.align		8
        /*0008*/ 	.dword	$str


//--------------------- .text._Z14hello_from_gpuv --------------------------
	.section	.text._Z14hello_from_gpuv,"ax",@progbits
	.align	128
        .global         _Z14hello_from_gpuv
        .type           _Z14hello_from_gpuv,@function
        .size           _Z14hello_from_gpuv,(.L_x_2 - _Z14hello_from_gpuv)
        .other          _Z14hello_from_gpuv,@"STO_CUDA_ENTRY STV_DEFAULT"
_Z14hello_from_gpuv:
.text._Z14hello_from_gpuv:
[----:B------:R-:W0:Y:S01]  /*0000*/  LDC R1, c[0x0][0x37c] ;  /* 0x0000df00ff017b82 */ /* 0x000e220000000800 */
[----:B------:R-:W1:Y:S01]  /*0010*/  S2R R8, SR_CTAID.X ;  /* 0x0000000000087919 */ /* 0x000e620000002500 */
[----:B0-----:R-:W-:Y:S01]  /*0020*/  VIADD R1, R1, 0xfffffff0 ;  /* 0xfffffff001017836 */ /* 0x001fe20000000000 */
[----:B------:R-:W-:Y:S01]  /*0030*/  MOV R0, 0x0 ;  /* 0x0000000000007802 */ /* 0x000fe20000000f00 */
[----:B------:R-:W0:Y:S01]  /*0040*/  LDCU UR4, c[0x0][0x2f8] ;  /* 0x00005f00ff0477ac */ /* 0x000e220008000800 */
[----:B------:R-:W1:Y:S03]  /*0050*/  S2R R9, SR_TID.X ;  /* 0x0000000000097919 */ /* 0x000e660000002100 */
[----:B------:R2:W3:Y:S01]  /*0060*/  LDC.64 R2, c[0x4][R0] ;  /* 0x0100000000027b82 */ /* 0x0004e20000000a00 */
[----:B------:R-:W4:Y:S01]  /*0070*/  LDCU.64 UR6, c[0x4][0x8] ;  /* 0x01000100ff0677ac */ /* 0x000f220008000a00 */
[----:B------:R-:W5:Y:S01]  /*0080*/  S2R R10, SR_TID.Y ;  /* 0x00000000000a7919 */ /* 0x000f620000002200 */
[----:B------:R-:W2:Y:S01]  /*0090*/  LDCU UR5, c[0x0][0x2fc] ;  /* 0x00005f80ff0577ac */ /* 0x000ea20008000800 */
[----:B0-----:R-:W-:Y:S01]  /*00a0*/  IADD3 R6, P0, PT, R1, UR4, RZ ;  /* 0x0000000401067c10 */ /* 0x001fe2000ff1e0ff */
[----:B----4-:R-:W-:Y:S01]  /*00b0*/  IMAD.U32 R4, RZ, RZ, UR6 ;  /* 0x00000006ff047e24 */ /* 0x010fe2000f8e00ff */
[----:B------:R-:W-:-:S03]  /*00c0*/  MOV R5, UR7 ;  /* 0x0000000700057c02 */ /* 0x000fc60008000f00 */
[----:B--2---:R-:W-:Y:S01]  /*00d0*/  IMAD.X R7, RZ, RZ, UR5, P0 ;  /* 0x00000005ff077e24 */ /* 0x004fe200080e06ff */
[----:B-1----:R0:W-:Y:S04]  /*00e0*/  STL.64 [R1], R8 ;  /* 0x0000000801007387 */ /* 0x0021e80000100a00 */
[----:B-----5:R0:W-:Y:S03]  /*00f0*/  STL [R1+0x8], R10 ;  /* 0x0000080a01007387 */ /* 0x0201e60000100800 */
[----:B------:R-:W-:-:S07]  /*0100*/  LEPC R20, `(.L_x_0) ;  /* 0x000000001014794e */ /* 0x000fce0000000000 */
[----:B0--3--:R-:W-:Y:S05]  /*0110*/  CALL.ABS.NOINC R2 ;  /* 0x0000000002007343 */ /* 0x009fea0003c00000 */
.L_x_0:
[----:B------:R-:W-:Y:S05]  /*0120*/  EXIT ;  /* 0x000000000000794d */ /* 0x000fea0003800000 */
.L_x_1:
[----:B------:R-:W-:-:S00]  /*0130*/  BRA `(.L_x_1) ;  /* 0xfffffffc00fc7947 */ /* 0x000fc0000383ffff */
[----:B------:R-:W-:-:S00]  /*0140*/  NOP ;  /* 0x0000000000007918 */ /* 0x000fc00000000000 */
        /* <DEDUP_REMOVED lines=11> */
.L_x_2:


//--------------------- .nv.global.init           --------------------------
	.section	.nv.global.init,"aw",@progbits
.nv.global.init:
	.type		$str,@object
	.size		$str,(.L_0 - $str)
$str:
        /*0000*/ 	.byte	0x48, 0x65, 0x6c, 0x6c, 0x6f, 0x20, 0x57, 0x6f, 0x72, 0x6c, 0x64, 0x20, 0x66, 0x72, 0x6f, 0x6d
        /*0010*/ 	.byte	0x20, 0x62, 0x6c, 0x6f, 0x63, 0x6b, 0x2d, 0x25, 0x64, 0x2c, 0x20, 0x74, 0x68, 0x72, 0x65, 0x61
        /*0020*/ 	.byte	0x64, 0x2d, 0x28, 0x25, 0x64, 0x2c, 0x20, 0x25, 0x64, 0x29, 0x0a, 0x00
.L_0:


//--------------------- .nv.shared.reserved.0     --------------------------
	.section	.nv.shared.reserved.0,"aw",@nobits
	.weak		__nv_reservedSMEM_offset_0_alias
	.size		__nv_reservedSMEM_offset_0_alias, 0, 64
	.other		__nv_reservedSMEM_offset_0_alias,@"STO_CUDA_RESERVED_SHARED STV_DEFAULT"
__nv_reservedSMEM_offset_0_alias:
	.zero		0
	.zero		64


//--------------------- .nv.constant0._Z14hello_from_gpuv --------------------------
	.section	.nv.constant0._Z14hello_from_gpuv,"a",@progbits
	.sectionflags	@""
	.align	4
.nv.constant0._Z14hello_from_gpuv:
	.zero		896


//--------------------- SYMBOLS --------------------------

	.type		.nv.reservedSmem.offset0,@object
	.size		.nv.reservedSmem.offset0,0x4
	.type		vprintf,@function
